//
// Generated by NVIDIA NVVM Compiler
//
// Compiler Build ID: CL-36424714
// Cuda compilation tools, release 13.0, V13.0.88
// Based on NVVM 20.0.0
//

.version 9.0
.target sm_100
.address_size 64

	// .globl	_Z23softmax_gradient_kerneliPKfS0_Pf
// _ZZ23softmax_gradient_kerneliPKfS0_PfE16reduction_buffer has been demoted

.visible .entry _Z23softmax_gradient_kerneliPKfS0_Pf(
	.param .u32 _Z23softmax_gradient_kerneliPKfS0_Pf_param_0,
	.param .u64 .ptr .align 1 _Z23softmax_gradient_kerneliPKfS0_Pf_param_1,
	.param .u64 .ptr .align 1 _Z23softmax_gradient_kerneliPKfS0_Pf_param_2,
	.param .u64 .ptr .align 1 _Z23softmax_gradient_kerneliPKfS0_Pf_param_3
)
{
	.reg .pred 	%p<15>;
	.reg .b32 	%r<62>;
	.reg .b32 	%f<95>;
	.reg .b64 	%rd<21>;
	// demoted variable
	.shared .align 4 .b8 _ZZ23softmax_gradient_kerneliPKfS0_PfE16reduction_buffer[128];
	ld.param.u32 	%r32, [_Z23softmax_gradient_kerneliPKfS0_Pf_param_0];
	ld.param.u64 	%rd6, [_Z23softmax_gradient_kerneliPKfS0_Pf_param_1];
	ld.param.u64 	%rd7, [_Z23softmax_gradient_kerneliPKfS0_Pf_param_2];
	ld.param.u64 	%rd5, [_Z23softmax_gradient_kerneliPKfS0_Pf_param_3];
	cvta.to.global.u64 	%rd8, %rd7;
	cvta.to.global.u64 	%rd9, %rd6;
	mov.u32 	%r33, %ctaid.x;
	mul.lo.s32 	%r34, %r32, %r33;
	cvt.u64.u32 	%rd1, %r34;
	mul.wide.u32 	%rd10, %r34, 4;
	add.s64 	%rd2, %rd9, %rd10;
	add.s64 	%rd3, %rd8, %rd10;
	mov.u32 	%r61, %tid.x;
	setp.ge.s32 	%p1, %r61, %r32;
	mov.f32 	%f85, 0f00000000;
	@%p1 bra 	$L__BB0_3;
	mov.f32 	%f85, 0f00000000;
	mov.u32 	%r2, %ntid.x;
	mov.u32 	%r52, %r61;
$L__BB0_2:
	mul.wide.s32 	%rd11, %r52, 4;
	add.s64 	%rd12, %rd3, %rd11;
	ld.global.f32 	%f21, [%rd12];
	add.s64 	%rd13, %rd2, %rd11;
	ld.global.f32 	%f22, [%rd13];
	fma.rn.f32 	%f85, %f21, %f22, %f85;
	add.s32 	%r52, %r52, %r2;
	setp.lt.s32 	%p2, %r52, %r32;
	@%p2 bra 	$L__BB0_2;
$L__BB0_3:
	shl.b32 	%r35, %r61, 2;
	mov.u32 	%r36, _ZZ23softmax_gradient_kerneliPKfS0_PfE16reduction_buffer;
	add.s32 	%r37, %r36, %r35;
	st.shared.f32 	[%r37], %f85;
	bar.sync 	0;
	setp.ne.s32 	%p3, %r61, 0;
	@%p3 bra 	$L__BB0_19;
	ld.shared.f32 	%f94, [_ZZ23softmax_gradient_kerneliPKfS0_PfE16reduction_buffer];
	mov.u32 	%r5, %ntid.x;
	setp.lt.u32 	%p4, %r5, 2;
	@%p4 bra 	$L__BB0_18;
	add.s32 	%r6, %r5, -1;
	add.s32 	%r39, %r5, -2;
	and.b32  	%r7, %r6, 15;
	setp.lt.u32 	%p5, %r39, 15;
	mov.b32 	%r57, 1;
	@%p5 bra 	$L__BB0_9;
	add.s32 	%r53, %r36, 32;
	and.b32  	%r43, %r6, -16;
	neg.s32 	%r55, %r43;
	mov.b32 	%r54, 0;
$L__BB0_7:
	.pragma "nounroll";
	ld.shared.f32 	%f24, [%r53+-28];
	add.f32 	%f25, %f94, %f24;
	ld.shared.f32 	%f26, [%r53+-24];
	add.f32 	%f27, %f25, %f26;
	ld.shared.f32 	%f28, [%r53+-20];
	add.f32 	%f29, %f27, %f28;
	ld.shared.f32 	%f30, [%r53+-16];
	add.f32 	%f31, %f29, %f30;
	ld.shared.f32 	%f32, [%r53+-12];
	add.f32 	%f33, %f31, %f32;
	ld.shared.f32 	%f34, [%r53+-8];
	add.f32 	%f35, %f33, %f34;
	ld.shared.f32 	%f36, [%r53+-4];
	add.f32 	%f37, %f35, %f36;
	ld.shared.f32 	%f38, [%r53];
	add.f32 	%f39, %f37, %f38;
	ld.shared.f32 	%f40, [%r53+4];
	add.f32 	%f41, %f39, %f40;
	ld.shared.f32 	%f42, [%r53+8];
	add.f32 	%f43, %f41, %f42;
	ld.shared.f32 	%f44, [%r53+12];
	add.f32 	%f45, %f43, %f44;
	ld.shared.f32 	%f46, [%r53+16];
	add.f32 	%f47, %f45, %f46;
	ld.shared.f32 	%f48, [%r53+20];
	add.f32 	%f49, %f47, %f48;
	ld.shared.f32 	%f50, [%r53+24];
	add.f32 	%f51, %f49, %f50;
	ld.shared.f32 	%f52, [%r53+28];
	add.f32 	%f53, %f51, %f52;
	ld.shared.f32 	%f54, [%r53+32];
	add.f32 	%f94, %f53, %f54;
	add.s32 	%r55, %r55, 16;
	add.s32 	%r54, %r54, 16;
	add.s32 	%r53, %r53, 64;
	setp.ne.s32 	%p6, %r55, 0;
	@%p6 bra 	$L__BB0_7;
	add.s32 	%r57, %r54, 1;
$L__BB0_9:
	setp.eq.s32 	%p7, %r7, 0;
	@%p7 bra 	$L__BB0_18;
	and.b32  	%r17, %r6, 7;
	setp.lt.u32 	%p8, %r7, 8;
	@%p8 bra 	$L__BB0_12;
	shl.b32 	%r44, %r57, 2;
	add.s32 	%r46, %r36, %r44;
	ld.shared.f32 	%f56, [%r46];
	add.f32 	%f57, %f94, %f56;
	ld.shared.f32 	%f58, [%r46+4];
	add.f32 	%f59, %f57, %f58;
	ld.shared.f32 	%f60, [%r46+8];
	add.f32 	%f61, %f59, %f60;
	ld.shared.f32 	%f62, [%r46+12];
	add.f32 	%f63, %f61, %f62;
	ld.shared.f32 	%f64, [%r46+16];
	add.f32 	%f65, %f63, %f64;
	ld.shared.f32 	%f66, [%r46+20];
	add.f32 	%f67, %f65, %f66;
	ld.shared.f32 	%f68, [%r46+24];
	add.f32 	%f69, %f67, %f68;
	ld.shared.f32 	%f70, [%r46+28];
	add.f32 	%f94, %f69, %f70;
	add.s32 	%r57, %r57, 8;
$L__BB0_12:
	setp.eq.s32 	%p9, %r17, 0;
	@%p9 bra 	$L__BB0_18;
	and.b32  	%r20, %r6, 3;
	setp.lt.u32 	%p10, %r17, 4;
	@%p10 bra 	$L__BB0_15;
	shl.b32 	%r47, %r57, 2;
	add.s32 	%r49, %r36, %r47;
	ld.shared.f32 	%f72, [%r49];
	add.f32 	%f73, %f94, %f72;
	ld.shared.f32 	%f74, [%r49+4];
	add.f32 	%f75, %f73, %f74;
	ld.shared.f32 	%f76, [%r49+8];
	add.f32 	%f77, %f75, %f76;
	ld.shared.f32 	%f78, [%r49+12];
	add.f32 	%f94, %f77, %f78;
	add.s32 	%r57, %r57, 4;
$L__BB0_15:
	setp.eq.s32 	%p11, %r20, 0;
	@%p11 bra 	$L__BB0_18;
	shl.b32 	%r50, %r57, 2;
	add.s32 	%r60, %r36, %r50;
	neg.s32 	%r59, %r20;
$L__BB0_17:
	.pragma "nounroll";
	ld.shared.f32 	%f79, [%r60];
	add.f32 	%f94, %f94, %f79;
	add.s32 	%r60, %r60, 4;
	add.s32 	%r59, %r59, 1;
	setp.ne.s32 	%p12, %r59, 0;
	@%p12 bra 	$L__BB0_17;
$L__BB0_18:
	st.shared.f32 	[_ZZ23softmax_gradient_kerneliPKfS0_PfE16reduction_buffer], %f94;
$L__BB0_19:
	setp.ge.s32 	%p13, %r61, %r32;
	bar.sync 	0;
	@%p13 bra 	$L__BB0_22;
	ld.shared.f32 	%f18, [_ZZ23softmax_gradient_kerneliPKfS0_PfE16reduction_buffer];
	mov.u32 	%r29, %ntid.x;
	cvta.to.global.u64 	%rd4, %rd5;
$L__BB0_21:
	cvt.s64.s32 	%rd14, %r61;
	mul.wide.s32 	%rd15, %r61, 4;
	add.s64 	%rd16, %rd2, %rd15;
	ld.global.f32 	%f80, [%rd16];
	add.s64 	%rd17, %rd3, %rd15;
	ld.global.f32 	%f81, [%rd17];
	sub.f32 	%f82, %f81, %f18;
	mul.f32 	%f83, %f80, %f82;
	add.s64 	%rd18, %rd14, %rd1;
	shl.b64 	%rd19, %rd18, 2;
	add.s64 	%rd20, %rd4, %rd19;
	st.global.f32 	[%rd20], %f83;
	add.s32 	%r61, %r61, %r29;
	setp.lt.s32 	%p14, %r61, %r32;
	@%p14 bra 	$L__BB0_21;
$L__BB0_22:
	ret;

}


// ===== COMPILED SASS (sm_100) =====

	.target	sm_100

	.elftype	@"ET_EXEC"


//--------------------- .note.nv.tkinfo           --------------------------
	.section	.note.nv.tkinfo,"",@"SHT_NOTE"
	.sectionflags	@"SHF_NOTE_NV_TKINFO"
	.tkinfo
        /*0018*/ 	.word	0x00000002
        /*0030*/ 	.string	""
        /*0030*/ 	.string	"ptxas"
        /*0030*/ 	.string	"Cuda compilation tools, release 13.0, V13.0.88"
        /*0030*/ 	.string	"Build cuda_13.0.r13.0/compiler.36424714_0"
        /*0030*/ 	.string	"-arch sm_100 -m 64 "



//--------------------- .note.nv.cuinfo           --------------------------
	.section	.note.nv.cuinfo,"",@"SHT_NOTE"
	.sectionflags	@"SHF_NOTE_NV_CUINFO"
        /*0018*/ 	.short	0x0002
        /*001a*/ 	.short	0x0064
        /*001c*/ 	.short	0x0082
	.zero		2


//--------------------- .nv.info                  --------------------------
	.section	.nv.info,"",@"SHT_CUDA_INFO"
	.align	4


	//----- nvinfo : EIATTR_REGCOUNT
	.align		4
        /*0000*/ 	.byte	0x04, 0x2f
        /*0002*/ 	.short	(.L_1 - .L_0)
	.align		4
.L_0:
        /*0004*/ 	.word	index@(_Z23softmax_gradient_kerneliPKfS0_Pf)
        /*0008*/ 	.word	0x0000001a


	//----- nvinfo : EIATTR_FRAME_SIZE
	.align		4
.L_1:
        /*000c*/ 	.byte	0x04, 0x11
        /*000e*/ 	.short	(.L_3 - .L_2)
	.align		4
.L_2:
        /*0010*/ 	.word	index@(_Z23softmax_gradient_kerneliPKfS0_Pf)
        /*0014*/ 	.word	0x00000000


	//----- nvinfo : EIATTR_MIN_STACK_SIZE
	.align		4
.L_3:
        /*0018*/ 	.byte	0x04, 0x12
        /*001a*/ 	.short	(.L_5 - .L_4)
	.align		4
.L_4:
        /*001c*/ 	.word	index@(_Z23softmax_gradient_kerneliPKfS0_Pf)
        /*0020*/ 	.word	0x00000000
.L_5:


//--------------------- .nv.compat                --------------------------
	.section	.nv.compat,"",@"SHT_CUDA_COMPAT_INFO"
	.align	4
        /*0000*/ 	.byte	0x02, 0x09, 0x00, 0x00, 0x02, 0x02, 0x01, 0x00, 0x02, 0x05, 0x05, 0x00, 0x03, 0x07, 0x01, 0x01
        /*0010*/ 	.byte	0x02, 0x03, 0x00, 0x00, 0x02, 0x06, 0x01, 0x00, 0x04, 0x0b, 0x08, 0x00, 0x09, 0x00, 0x00, 0x00
        /*0020*/ 	.byte	0x00, 0x00, 0x00, 0x00


//--------------------- .nv.info._Z23softmax_gradient_kerneliPKfS0_Pf --------------------------
	.section	.nv.info._Z23softmax_gradient_kerneliPKfS0_Pf,"",@"SHT_CUDA_INFO"
	.sectionflags	@""
	.align	4


	//----- nvinfo : EIATTR_CUDA_API_VERSION
	.align		4
        /*0000*/ 	.byte	0x04, 0x37
        /*0002*/ 	.short	(.L_7 - .L_6)
.L_6:
        /*0004*/ 	.word	0x00000082


	//----- nvinfo : EIATTR_KPARAM_INFO
	.align		4
.L_7:
        /*0008*/ 	.byte	0x04, 0x17
        /*000a*/ 	.short	(.L_9 - .L_8)
.L_8:
        /*000c*/ 	.word	0x00000000
        /*0010*/ 	.short	0x0003
        /*0012*/ 	.short	0x0018
        /*0014*/ 	.byte	0x00, 0xf5, 0x21, 0x00


	//----- nvinfo : EIATTR_KPARAM_INFO
	.align		4
.L_9:
        /*0018*/ 	.byte	0x04, 0x17
        /*001a*/ 	.short	(.L_11 - .L_10)
.L_10:
        /*001c*/ 	.word	0x00000000
        /*0020*/ 	.short	0x0002
        /*0022*/ 	.short	0x0010
        /*0024*/ 	.byte	0x00, 0xf5, 0x21, 0x00


	//----- nvinfo : EIATTR_KPARAM_INFO
	.align		4
.L_11:
        /*0028*/ 	.byte	0x04, 0x17
        /*002a*/ 	.short	(.L_13 - .L_12)
.L_12:
        /*002c*/ 	.word	0x00000000
        /*0030*/ 	.short	0x0001
        /*0032*/ 	.short	0x0008
        /*0034*/ 	.byte	0x00, 0xf5, 0x21, 0x00


	//----- nvinfo : EIATTR_KPARAM_INFO
	.align		4
.L_13:
        /*0038*/ 	.byte	0x04, 0x17
        /*003a*/ 	.short	(.L_15 - .L_14)
.L_14:
        /*003c*/ 	.word	0x00000000
        /*0040*/ 	.short	0x0000
        /*0042*/ 	.short	0x0000
        /*0044*/ 	.byte	0x00, 0xf0, 0x11, 0x00


	//----- nvinfo : EIATTR_SPARSE_MMA_MASK
	.align		4
.L_15:
        /*0048*/ 	.byte	0x03, 0x50
        /*004a*/ 	.short	0x0000


	//----- nvinfo : EIATTR_MAXREG_COUNT
	.align		4
        /*004c*/ 	.byte	0x03, 0x1b
        /*004e*/ 	.short	0x00ff


	//----- nvinfo : EIATTR_NUM_BARRIERS
	.align		4
        /*0050*/ 	.byte	0x02, 0x4c
        /*0052*/ 	.byte	0x01
	.zero		1


	//----- nvinfo : EIATTR_MERCURY_ISA_VERSION
	.align		4
        /*0054*/ 	.byte	0x03, 0x5f
        /*0056*/ 	.short	0x0101


	//----- nvinfo : EIATTR_UNUSED_LOAD_BYTE_OFFSET
	.align		4
        /*0058*/ 	.byte	0x04, 0x44
        /*005a*/ 	.short	(.L_17 - .L_16)


	//   ....[0]....
.L_16:
        /*005c*/ 	.word	0x00000310
        /*0060*/ 	.word	0x0000fff0


	//----- nvinfo : EIATTR_VRC_CTA_INIT_COUNT
	.align		4
.L_17:
        /*0064*/ 	.byte	0x02, 0x4a
	.zero		1
	.zero		1


	//----- nvinfo : EIATTR_EXIT_INSTR_OFFSETS
	.align		4
        /*0068*/ 	.byte	0x04, 0x1c
        /*006a*/ 	.short	(.L_19 - .L_18)


	//   ....[0]....
.L_18:
        /*006c*/ 	.word	0x00000800


	//   ....[1]....
        /*0070*/ 	.word	0x00000920


	//----- nvinfo : EIATTR_CRS_STACK_SIZE
	.align		4
.L_19:
        /*0074*/ 	.byte	0x04, 0x1e
        /*0076*/ 	.short	(.L_21 - .L_20)
.L_20:
        /*0078*/ 	.word	0x00000000


	//----- nvinfo : EIATTR_CBANK_PARAM_SIZE
	.align		4
.L_21:
        /*007c*/ 	.byte	0x03, 0x19
        /*007e*/ 	.short	0x0020


	//----- nvinfo : EIATTR_PARAM_CBANK
	.align		4
        /*0080*/ 	.byte	0x04, 0x0a
        /*0082*/ 	.short	(.L_23 - .L_22)
	.align		4
.L_22:
        /*0084*/ 	.word	index@(.nv.constant0._Z23softmax_gradient_kerneliPKfS0_Pf)
        /*0088*/ 	.short	0x0380
        /*008a*/ 	.short	0x0020


	//----- nvinfo : EIATTR_SW_WAR
	.align		4
.L_23:
        /*008c*/ 	.byte	0x04, 0x36
        /*008e*/ 	.short	(.L_25 - .L_24)
.L_24:
        /*0090*/ 	.word	0x00000008
.L_25:


//--------------------- .nv.callgraph             --------------------------
	.section	.nv.callgraph,"",@"SHT_CUDA_CALLGRAPH"
	.align	4
	.sectionentsize	8
	.align		4
        /*0000*/ 	.word	0x00000000
	.align		4
        /*0004*/ 	.word	0xffffffff
	.align		4
        /*0008*/ 	.word	0x00000000
	.align		4
        /*000c*/ 	.word	0xfffffffe
	.align		4
        /*0010*/ 	.word	0x00000000
	.align		4
        /*0014*/ 	.word	0xfffffffd
	.align		4
        /*0018*/ 	.word	0x00000000
	.align		4
        /*001c*/ 	.word	0xfffffffc


//--------------------- .text._Z23softmax_gradient_kerneliPKfS0_Pf --------------------------
	.section	.text._Z23softmax_gradient_kerneliPKfS0_Pf,"ax",@progbits
	.align	128
        .global         _Z23softmax_gradient_kerneliPKfS0_Pf
        .type           _Z23softmax_gradient_kerneliPKfS0_Pf,@function
        .size           _Z23softmax_gradient_kerneliPKfS0_Pf,(.L_x_13 - _Z23softmax_gradient_kerneliPKfS0_Pf)
        .other          _Z23softmax_gradient_kerneliPKfS0_Pf,@"STO_CUDA_ENTRY STV_DEFAULT"
_Z23softmax_gradient_kerneliPKfS0_Pf:
.text._Z23softmax_gradient_kerneliPKfS0_Pf:
[----:B------:R-:W-:Y:S01]  /*0000*/  LDC R1, c[0x0][0x37c] ;  /* 0x0000df00ff017b82 */ /* 0x000fe20000000800 */
[----:B------:R-:W0:Y:S07]  /*0010*/  S2R R23, SR_TID.X ;  /* 0x0000000000177919 */ /* 0x000e2e0000002100 */
[----:B------:R-:W0:Y:S01]  /*0020*/  LDC R0, c[0x0][0x380] ;  /* 0x0000e000ff007b82 */ /* 0x000e220000000800 */
[----:B------:R-:W1:Y:S01]  /*0030*/  LDCU.64 UR10, c[0x0][0x358] ;  /* 0x00006b00ff0a77ac */ /* 0x000e620008000a00 */
[----:B------:R-:W-:Y:S01]  /*0040*/  BSSY.RECONVERGENT B0, `(.L_x_0) ;  /* 0x0000015000007945 */ /* 0x000fe20003800200 */
[----:B------:R-:W-:-:S05]  /*0050*/  HFMA2 R8, -RZ, RZ, 0, 0 ;  /* 0x00000000ff087431 */ /* 0x000fca00000001ff */
[----:B------:R-:W2:Y:S08]  /*0060*/  S2UR UR4, SR_CTAID.X ;  /* 0x00000000000479c3 */ /* 0x000eb00000002500 */
[----:B------:R-:W3:Y:S08]  /*0070*/  LDC.64 R2, c[0x0][0x388] ;  /* 0x0000e200ff027b82 */ /* 0x000ef00000000a00 */
[----:B------:R-:W4:Y:S01]  /*0080*/  LDC.64 R20, c[0x0][0x390] ;  /* 0x0000e400ff147b82 */ /* 0x000f220000000a00 */
[----:B0-----:R-:W-:Y:S01]  /*0090*/  ISETP.GE.AND P0, PT, R23, R0, PT ;  /* 0x000000001700720c */ /* 0x001fe20003f06270 */
[----:B--2---:R-:W-:-:S04]  /*00a0*/  IMAD R22, R0, UR4, RZ ;  /* 0x0000000400167c24 */ /* 0x004fc8000f8e02ff */
[----:B---3--:R-:W-:-:S04]  /*00b0*/  IMAD.WIDE.U32 R2, R22, 0x4, R2 ;  /* 0x0000000416027825 */ /* 0x008fc800078e0002 */
[----:B----4-:R-:W-:-:S04]  /*00c0*/  IMAD.WIDE.U32 R20, R22, 0x4, R20 ;  /* 0x0000000416147825 */ /* 0x010fc800078e0014 */
[----:B-1----:R-:W-:Y:S05]  /*00d0*/  @P0 BRA `(.L_x_1) ;  /* 0x00000000002c0947 */ /* 0x002fea0003800000 */
[----:B------:R-:W0:Y:S01]  /*00e0*/  LDC R10, c[0x0][0x360] ;  /* 0x0000d800ff0a7b82 */ /* 0x000e220000000800 */
[----:B------:R-:W-:Y:S02]  /*00f0*/  MOV R8, RZ ;  /* 0x000000ff00087202 */ /* 0x000fe40000000f00 */
[----:B------:R-:W-:-:S07]  /*0100*/  MOV R9, R23 ;  /* 0x0000001700097202 */ /* 0x000fce0000000f00 */
.L_x_2:
[----:B------:R-:W-:-:S04]  /*0110*/  IMAD.WIDE R4, R9, 0x4, R20 ;  /* 0x0000000409047825 */ /* 0x000fc800078e0214 */
[----:B------:R-:W-:Y:S02]  /*0120*/  IMAD.WIDE R6, R9, 0x4, R2 ;  /* 0x0000000409067825 */ /* 0x000fe400078e0202 */
[----:B------:R-:W2:Y:S04]  /*0130*/  LDG.E R5, desc[UR10][R4.64] ;  /* 0x0000000a04057981 */ /* 0x000ea8000c1e1900 */
[----:B------:R-:W2:Y:S01]  /*0140*/  LDG.E R6, desc[UR10][R6.64] ;  /* 0x0000000a06067981 */ /* 0x000ea2000c1e1900 */
[----:B0-----:R-:W-:-:S04]  /*0150*/  IADD3 R9, PT, PT, R10, R9, RZ ;  /* 0x000000090a097210 */ /* 0x001fc80007ffe0ff */
[----:B------:R-:W-:Y:S01]  /*0160*/  ISETP.GE.AND P0, PT, R9, R0, PT ;  /* 0x000000000900720c */ /* 0x000fe20003f06270 */
[----:B--2---:R-:W-:-:S12]  /*0170*/  FFMA R8, R5, R6, R8 ;  /* 0x0000000605087223 */ /* 0x004fd80000000008 */
[----:B------:R-:W-:Y:S05]  /*0180*/  @!P0 BRA `(.L_x_2) ;  /* 0xfffffffc00e08947 */ /* 0x000fea000383ffff */
.L_x_1:
[----:B------:R-:W-:Y:S05]  /*0190*/  BSYNC.RECONVERGENT B0 ;  /* 0x0000000000007941 */ /* 0x000fea0003800200 */
.L_x_0:
[----:B------:R-:W0:Y:S01]  /*01a0*/  S2UR UR5, SR_CgaCtaId ;  /* 0x00000000000579c3 */ /* 0x000e220000008800 */
[----:B------:R-:W-:Y:S01]  /*01b0*/  UMOV UR4, 0x400 ;  /* 0x0000040000047882 */ /* 0x000fe20000000000 */
[----:B------:R-:W-:Y:S01]  /*01c0*/  ISETP.NE.AND P0, PT, R23, RZ, PT ;  /* 0x000000ff1700720c */ /* 0x000fe20003f05270 */
[----:B------:R-:W-:Y:S01]  /*01d0*/  BSSY.RECONVERGENT B0, `(.L_x_3) ;  /* 0x0000060000007945 */ /* 0x000fe20003800200 */
[----:B0-----:R-:W-:-:S06]  /*01e0*/  ULEA UR5, UR5, UR4, 0x18 ;  /* 0x0000000405057291 */ /* 0x001fcc000f8ec0ff */
[----:B------:R-:W-:-:S05]  /*01f0*/  LEA R5, R23, UR5, 0x2 ;  /* 0x0000000517057c11 */ /* 0x000fca000f8e10ff */
[----:B------:R0:W-:Y:S01]  /*0200*/  STS [R5], R8 ;  /* 0x0000000805007388 */ /* 0x0001e20000000800 */
[----:B------:R-:W-:Y:S06]  /*0210*/  BAR.SYNC.DEFER_BLOCKING 0x0 ;  /* 0x0000000000007b1d */ /* 0x000fec0000010000 */
[----:B------:R-:W-:Y:S05]  /*0220*/  @P0 BRA `(.L_x_4) ;  /* 0x0000000400680947 */ /* 0x000fea0003800000 */
[----:B------:R-:W1:Y:S01]  /*0230*/  LDS R16, [UR5] ;  /* 0x00000005ff107984 */ /* 0x000e620008000800 */
[----:B------:R-:W2:Y:S02]  /*0240*/  LDCU UR4, c[0x0][0x360] ;  /* 0x00006c00ff0477ac */ /* 0x000ea40008000800 */
[----:B--2---:R-:W-:-:S09]  /*0250*/  UISETP.GE.U32.AND UP0, UPT, UR4, 0x2, UPT ;  /* 0x000000020400788c */ /* 0x004fd2000bf06070 */
[----:B------:R-:W-:Y:S05]  /*0260*/  BRA.U !UP0, `(.L_x_5) ;  /* 0x0000000508547547 */ /* 0x000fea000b800000 */
[----:B------:R-:W-:Y:S02]  /*0270*/  UIADD3 UR6, UPT, UPT, UR4, -0x1, URZ ;  /* 0xffffffff04067890 */ /* 0x000fe4000fffe0ff */
[----:B------:R-:W-:Y:S02]  /*0280*/  UIADD3 UR4, UPT, UPT, UR4, -0x2, URZ ;  /* 0xfffffffe04047890 */ /* 0x000fe4000fffe0ff */
[----:B------:R-:W-:Y:S02]  /*0290*/  ULOP3.LUT UR8, UR6, 0xf, URZ, 0xc0, !UPT ;  /* 0x0000000f06087892 */ /* 0x000fe4000f8ec0ff */
[----:B------:R-:W-:-:S03]  /*02a0*/  UISETP.GE.U32.AND UP0, UPT, UR4, 0xf, UPT ;  /* 0x0000000f0400788c */ /* 0x000fc6000bf06070 */
[----:B------:R-:W-:-:S06]  /*02b0*/  UMOV UR4, 0x1 ;  /* 0x0000000100047882 */ /* 0x000fcc0000000000 */
[----:B------:R-:W-:Y:S05]  /*02c0*/  BRA.U !UP0, `(.L_x_6) ;  /* 0x00000001087c7547 */ /* 0x000fea000b800000 */
[----:B------:R-:W-:Y:S02]  /*02d0*/  ULOP3.LUT UR4, UR6, 0xfffffff0, URZ, 0xc0, !UPT ;  /* 0xfffffff006047892 */ /* 0x000fe4000f8ec0ff */
[----:B------:R-:W-:Y:S02]  /*02e0*/  UIADD3 UR9, UPT, UPT, UR5, 0x20, URZ ;  /* 0x0000002005097890 */ /* 0x000fe4000fffe0ff */
[----:B------:R-:W-:-:S03]  /*02f0*/  UIADD3 UR7, UPT, UPT, -UR4, URZ, URZ ;  /* 0x000000ff04077290 */ /* 0x000fc6000fffe1ff */
[----:B------:R-:W-:-:S09]  /*0300*/  UMOV UR4, URZ ;  /* 0x000000ff00047c82 */ /* 0x000fd20008000000 */
.L_x_7:
[----:B0-----:R-:W1:Y:S01]  /*0310*/  LDS.128 R4, [UR9+-0x20] ;  /* 0xffffe009ff047984 */ /* 0x001e620008000c00 */
[----:B------:R-:W-:Y:S02]  /*0320*/  UIADD3 UR7, UPT, UPT, UR7, 0x10, URZ ;  /* 0x0000001007077890 */ /* 0x000fe4000fffe0ff */
[----:B------:R-:W-:Y:S01]  /*0330*/  UIADD3 UR4, UPT, UPT, UR4, 0x10, URZ ;  /* 0x0000001004047890 */ /* 0x000fe2000fffe0ff */
[----:B------:R-:W0:Y:S01]  /*0340*/  LDS.128 R8, [UR9+-0x10] ;  /* 0xfffff009ff087984 */ /* 0x000e220008000c00 */
[----:B------:R-:W-:-:S03]  /*0350*/  UISETP.NE.AND UP0, UPT, UR7, URZ, UPT ;  /* 0x000000ff0700728c */ /* 0x000fc6000bf05270 */
[----:B------:R-:W2:Y:S01]  /*0360*/  LDS.128 R12, [UR9] ;  /* 0x00000009ff0c7984 */ /* 0x000ea20008000c00 */
[----:B-1----:R-:W-:-:S03]  /*0370*/  FADD R5, R5, R16 ;  /* 0x0000001005057221 */ /* 0x002fc60000000000 */
[----:B------:R-:W1:Y:S01]  /*0380*/  LDS.128 R16, [UR9+0x10] ;  /* 0x00001009ff107984 */ /* 0x000e620008000c00 */
[----:B------:R-:W-:-:S03]  /*0390*/  FADD R6, R5, R6 ;  /* 0x0000000605067221 */ /* 0x000fc60000000000 */
[----:B------:R-:W3:Y:S01]  /*03a0*/  LDS R5, [UR9+0x20] ;  /* 0x00002009ff057984 */ /* 0x000ee20008000800 */
[----:B------:R-:W-:Y:S01]  /*03b0*/  UIADD3 UR9, UPT, UPT, UR9, 0x40, URZ ;  /* 0x0000004009097890 */ /* 0x000fe2000fffe0ff */
[----:B------:R-:W-:-:S04]  /*03c0*/  FADD R7, R6, R7 ;  /* 0x0000000706077221 */ /* 0x000fc80000000000 */
[----:B0-----:R-:W-:-:S04]  /*03d0*/  FADD R8, R7, R8 ;  /* 0x0000000807087221 */ /* 0x001fc80000000000 */
[----:B------:R-:W-:-:S04]  /*03e0*/  FADD R9, R8, R9 ;  /* 0x0000000908097221 */ /* 0x000fc80000000000 */
[----:B------:R-:W-:-:S04]  /*03f0*/  FADD R10, R9, R10 ;  /* 0x0000000a090a7221 */ /* 0x000fc80000000000 */
[----:B------:R-:W-:-:S04]  /*0400*/  FADD R11, R10, R11 ;  /* 0x0000000b0a0b7221 */ /* 0x000fc80000000000 */
[----:B--2---:R-:W-:-:S04]  /*0410*/  FADD R12, R11, R12 ;  /* 0x0000000c0b0c7221 */ /* 0x004fc80000000000 */
[----:B------:R-:W-:-:S04]  /*0420*/  FADD R13, R12, R13 ;  /* 0x0000000d0c0d7221 */ /* 0x000fc80000000000 */
[----:B------:R-:W-:-:S04]  /*0430*/  FADD R14, R13, R14 ;  /* 0x0000000e0d0e7221 */ /* 0x000fc80000000000 */
[----:B------:R-:W-:-:S04]  /*0440*/  FADD R15, R14, R15 ;  /* 0x0000000f0e0f7221 */ /* 0x000fc80000000000 */
[----:B-1----:R-:W-:-:S04]  /*0450*/  FADD R16, R15, R16 ;  /* 0x000000100f107221 */ /* 0x002fc80000000000 */
[----:B------:R-:W-:-:S04]  /*0460*/  FADD R17, R16, R17 ;  /* 0x0000001110117221 */ /* 0x000fc80000000000 */
[----:B------:R-:W-:-:S04]  /*0470*/  FADD R18, R17, R18 ;  /* 0x0000001211127221 */ /* 0x000fc80000000000 */
[----:B------:R-:W-:-:S04]  /*0480*/  FADD R18, R18, R19 ;  /* 0x0000001312127221 */ /* 0x000fc80000000000 */
[----:B---3--:R-:W-:Y:S01]  /*0490*/  FADD R16, R18, R5 ;  /* 0x0000000512107221 */ /* 0x008fe20000000000 */
[----:B------:R-:W-:Y:S06]  /*04a0*/  BRA.U UP0, `(.L_x_7) ;  /* 0xfffffffd00987547 */ /* 0x000fec000b83ffff */
[----:B------:R-:W-:-:S12]  /*04b0*/  UIADD3 UR4, UPT, UPT, UR4, 0x1, URZ ;  /* 0x0000000104047890 */ /* 0x000fd8000fffe0ff */
.L_x_6:
[----:B------:R-:W-:-:S09]  /*04c0*/  UISETP.NE.AND UP0, UPT, UR8, URZ, UPT ;  /* 0x000000ff0800728c */ /* 0x000fd2000bf05270 */
[----:B------:R-:W-:Y:S05]  /*04d0*/  BRA.U !UP0, `(.L_x_5) ;  /* 0x0000000108b87547 */ /* 0x000fea000b800000 */
[----:B------:R-:W-:Y:S02]  /*04e0*/  UISETP.GE.U32.AND UP0, UPT, UR8, 0x8, UPT ;  /* 0x000000080800788c */ /* 0x000fe4000bf06070 */
[----:B------:R-:W-:-:S04]  /*04f0*/  ULOP3.LUT UR7, UR6, 0x7, URZ, 0xc0, !UPT ;  /* 0x0000000706077892 */ /* 0x000fc8000f8ec0ff */
[----:B------:R-:W-:-:S03]  /*0500*/  UISETP.NE.AND UP1, UPT, UR7, URZ, UPT ;  /* 0x000000ff0700728c */ /* 0x000fc6000bf25270 */
[----:B------:R-:W-:Y:S08]  /*0510*/  BRA.U !UP0, `(.L_x_8) ;  /* 0x0000000108487547 */ /* 0x000ff0000b800000 */
[----:B------:R-:W-:Y:S02]  /*0520*/  ULEA UR8, UR4, UR5, 0x2 ;  /* 0x0000000504087291 */ /* 0x000fe4000f8e10ff */
[----:B------:R-:W-:-:S07]  /*0530*/  UIADD3 UR4, UPT, UPT, UR4, 0x8, URZ ;  /* 0x0000000804047890 */ /* 0x000fce000fffe0ff */
[----:B0-----:R-:W1:Y:S04]  /*0540*/  LDS R5, [UR8] ;  /* 0x00000008ff057984 */ /* 0x001e680008000800 */
[----:B------:R-:W0:Y:S04]  /*0550*/  LDS R4, [UR8+0x4] ;  /* 0x00000408ff047984 */ /* 0x000e280008000800 */
[----:B------:R-:W2:Y:S04]  /*0560*/  LDS R7, [UR8+0x8] ;  /* 0x00000808ff077984 */ /* 0x000ea80008000800 */
[----:B------:R-:W3:Y:S04]  /*0570*/  LDS R9, [UR8+0xc] ;  /* 0x00000c08ff097984 */ /* 0x000ee80008000800 */
[----:B------:R-:W4:Y:S04]  /*0580*/  LDS R11, [UR8+0x10] ;  /* 0x00001008ff0b7984 */ /* 0x000f280008000800 */
[----:B------:R-:W5:Y:S04]  /*0590*/  LDS R13, [UR8+0x14] ;  /* 0x00001408ff0d7984 */ /* 0x000f680008000800 */
[----:B------:R-:W5:Y:S04]  /*05a0*/  LDS R15, [UR8+0x18] ;  /* 0x00001808ff0f7984 */ /* 0x000f680008000800 */
[----:B------:R-:W5:Y:S01]  /*05b0*/  LDS R17, [UR8+0x1c] ;  /* 0x00001c08ff117984 */ /* 0x000f620008000800 */
[----:B-1----:R-:W-:-:S04]  /*05c0*/  FADD R5, R16, R5 ;  /* 0x0000000510057221 */ /* 0x002fc80000000000 */
[----:B0-----:R-:W-:-:S04]  /*05d0*/  FADD R4, R5, R4 ;  /* 0x0000000405047221 */ /* 0x001fc80000000000 */
[----:B--2---:R-:W-:-:S04]  /*05e0*/  FADD R4, R4, R7 ;  /* 0x0000000704047221 */ /* 0x004fc80000000000 */
[----:B---3--:R-:W-:-:S04]  /*05f0*/  FADD R4, R4, R9 ;  /* 0x0000000904047221 */ /* 0x008fc80000000000 */
[----:B----4-:R-:W-:-:S04]  /*0600*/  FADD R4, R4, R11 ;  /* 0x0000000b04047221 */ /* 0x010fc80000000000 */
[----:B-----5:R-:W-:-:S04]  /*0610*/  FADD R4, R4, R13 ;  /* 0x0000000d04047221 */ /* 0x020fc80000000000 */
[----:B------:R-:W-:-:S04]  /*0620*/  FADD R4, R4, R15 ;  /* 0x0000000f04047221 */ /* 0x000fc80000000000 */
[----:B------:R-:W-:-:S07]  /*0630*/  FADD R16, R4, R17 ;  /* 0x0000001104107221 */ /* 0x000fce0000000000 */
.L_x_8:
        /* <DEDUP_REMOVED lines=10> */
[----:B------:R-:W3:Y:S01]  /*06e0*/  LDS R9, [UR7+0xc] ;  /* 0x00000c07ff097984 */ /* 0x000ee20008000800 */
[----:B-1----:R-:W-:-:S04]  /*06f0*/  FADD R5, R16, R5 ;  /* 0x0000000510057221 */ /* 0x002fc80000000000 */
[----:B0-----:R-:W-:-:S04]  /*0700*/  FADD R4, R5, R4 ;  /* 0x0000000405047221 */ /* 0x001fc80000000000 */
[----:B--2---:R-:W-:-:S04]  /*0710*/  FADD R4, R4, R7 ;  /* 0x0000000704047221 */ /* 0x004fc80000000000 */
[----:B---3--:R-:W-:-:S07]  /*0720*/  FADD R16, R4, R9 ;  /* 0x0000000904107221 */ /* 0x008fce0000000000 */
.L_x_9:
[----:B------:R-:W-:Y:S05]  /*0730*/  BRA.U !UP1, `(.L_x_5) ;  /* 0x0000000109207547 */ /* 0x000fea000b800000 */
[----:B------:R-:W-:Y:S02]  /*0740*/  ULEA UR4, UR4, UR5, 0x2 ;  /* 0x0000000504047291 */ /* 0x000fe4000f8e10ff */
[----:B------:R-:W-:-:S12]  /*0750*/  UIADD3 UR6, UPT, UPT, -UR6, URZ, URZ ;  /* 0x000000ff06067290 */ /* 0x000fd8000fffe1ff */
.L_x_10:
[----:B0-----:R-:W1:Y:S01]  /*0760*/  LDS R5, [UR4] ;  /* 0x00000004ff057984 */ /* 0x001e620008000800 */
[----:B------:R-:W-:Y:S02]  /*0770*/  UIADD3 UR6, UPT, UPT, UR6, 0x1, URZ ;  /* 0x0000000106067890 */ /* 0x000fe4000fffe0ff */
[----:B------:R-:W-:Y:S02]  /*0780*/  UIADD3 UR4, UPT, UPT, UR4, 0x4, URZ ;  /* 0x0000000404047890 */ /* 0x000fe4000fffe0ff */
[----:B------:R-:W-:Y:S01]  /*0790*/  UISETP.NE.AND UP0, UPT, UR6, URZ, UPT ;  /* 0x000000ff0600728c */ /* 0x000fe2000bf05270 */
[----:B-1----:R-:W-:-:S08]  /*07a0*/  FADD R16, R5, R16 ;  /* 0x0000001005107221 */ /* 0x002fd00000000000 */
[----:B------:R-:W-:Y:S05]  /*07b0*/  BRA.U UP0, `(.L_x_10) ;  /* 0xfffffffd00e87547 */ /* 0x000fea000b83ffff */
.L_x_5:
[----:B-1----:R1:W-:Y:S02]  /*07c0*/  STS [UR5], R16 ;  /* 0x00000010ff007988 */ /* 0x0023e40008000805 */
.L_x_4:
[----:B------:R-:W-:Y:S05]  /*07d0*/  BSYNC.RECONVERGENT B0 ;  /* 0x0000000000007941 */ /* 0x000fea0003800200 */
.L_x_3:
[----:B------:R-:W-:Y:S01]  /*07e0*/  BAR.SYNC.DEFER_BLOCKING 0x0 ;  /* 0x0000000000007b1d */ /* 0x000fe20000010000 */
[----:B------:R-:W-:-:S13]  /*07f0*/  ISETP.GE.AND P0, PT, R23, R0, PT ;  /* 0x000000001700720c */ /* 0x000fda0003f06270 */
[----:B------:R-:W-:Y:S05]  /*0800*/  @P0 EXIT ;  /* 0x000000000000094d */ /* 0x000fea0003800000 */
[----:B------:R-:W2:Y:S01]  /*0810*/  LDS R10, [UR5] ;  /* 0x00000005ff0a7984 */ /* 0x000ea20008000800 */
[----:B------:R-:W3:Y:S01]  /*0820*/  LDCU UR4, c[0x0][0x360] ;  /* 0x00006c00ff0477ac */ /* 0x000ee20008000800 */
[----:B------:R-:W4:Y:S02]  /*0830*/  LDCU.64 UR6, c[0x0][0x398] ;  /* 0x00007300ff0677ac */ /* 0x000f240008000a00 */
.L_x_11:
[----:B------:R-:W-:-:S04]  /*0840*/  IMAD.WIDE R6, R23, 0x4, R20 ;  /* 0x0000000417067825 */ /* 0x000fc800078e0214 */
[----:B0-----:R-:W-:Y:S02]  /*0850*/  IMAD.WIDE R4, R23, 0x4, R2 ;  /* 0x0000000417047825 */ /* 0x001fe400078e0202 */
[----:B------:R-:W2:Y:S04]  /*0860*/  LDG.E R7, desc[UR10][R6.64] ;  /* 0x0000000a06077981 */ /* 0x000ea8000c1e1900 */
[----:B------:R-:W5:Y:S01]  /*0870*/  LDG.E R4, desc[UR10][R4.64] ;  /* 0x0000000a04047981 */ /* 0x000f62000c1e1900 */
[----:B------:R-:W-:-:S04]  /*0880*/  IADD3 R9, P0, PT, R22, R23, RZ ;  /* 0x0000001716097210 */ /* 0x000fc80007f1e0ff */
[----:B------:R-:W-:Y:S02]  /*0890*/  LEA.HI.X.SX32 R12, R23, RZ, 0x1, P0 ;  /* 0x000000ff170c7211 */ /* 0x000fe400000f0eff */
[----:B----4-:R-:W-:Y:S02]  /*08a0*/  LEA R8, P0, R9, UR6, 0x2 ;  /* 0x0000000609087c11 */ /* 0x010fe4000f8010ff */
[----:B---3--:R-:W-:Y:S02]  /*08b0*/  IADD3 R23, PT, PT, R23, UR4, RZ ;  /* 0x0000000417177c10 */ /* 0x008fe4000fffe0ff */
[----:B------:R-:W-:Y:S02]  /*08c0*/  LEA.HI.X R9, R9, UR7, R12, 0x2, P0 ;  /* 0x0000000709097c11 */ /* 0x000fe400080f140c */
[----:B------:R-:W-:Y:S01]  /*08d0*/  ISETP.GE.AND P0, PT, R23, R0, PT ;  /* 0x000000001700720c */ /* 0x000fe20003f06270 */
[----:B--2---:R-:W-:-:S04]  /*08e0*/  FADD R11, -R10, R7 ;  /* 0x000000070a0b7221 */ /* 0x004fc80000000100 */
[----:B-----5:R-:W-:-:S05]  /*08f0*/  FMUL R11, R4, R11 ;  /* 0x0000000b040b7220 */ /* 0x020fca0000400000 */
[----:B------:R0:W-:Y:S03]  /*0900*/  STG.E desc[UR10][R8.64], R11 ;  /* 0x0000000b08007986 */ /* 0x0001e6000c10190a */
[----:B------:R-:W-:Y:S05]  /*0910*/  @!P0 BRA `(.L_x_11) ;  /* 0xfffffffc00c88947 */ /* 0x000fea000383ffff */
[----:B------:R-:W-:Y:S05]  /*0920*/  EXIT ;  /* 0x000000000000794d */ /* 0x000fea0003800000 */
.L_x_12:
[----:B------:R-:W-:-:S00]  /*0930*/  BRA `(.L_x_12) ;  /* 0xfffffffc00fc7947 */ /* 0x000fc0000383ffff */
[----:B------:R-:W-:-:S00]  /*0940*/  NOP ;  /* 0x0000000000007918 */ /* 0x000fc00000000000 */
        /* <DEDUP_REMOVED lines=11> */
.L_x_13:


//--------------------- .nv.shared._Z23softmax_gradient_kerneliPKfS0_Pf --------------------------
	.section	.nv.shared._Z23softmax_gradient_kerneliPKfS0_Pf,"aw",@nobits
	.sectionflags	@""
	.align	4
.nv.shared._Z23softmax_gradient_kerneliPKfS0_Pf:
	.zero		1152


//--------------------- .nv.shared.reserved.0     --------------------------
	.section	.nv.shared.reserved.0,"aw",@nobits
	.weak		__nv_reservedSMEM_offset_0_alias
	.size		__nv_reservedSMEM_offset_0_alias, 0, 64
	.other		__nv_reservedSMEM_offset_0_alias,@"STO_CUDA_RESERVED_SHARED STV_DEFAULT"
__nv_reservedSMEM_offset_0_alias:
	.zero		0
	.zero		64


//--------------------- .nv.constant0._Z23softmax_gradient_kerneliPKfS0_Pf --------------------------
	.section	.nv.constant0._Z23softmax_gradient_kerneliPKfS0_Pf,"a",@progbits
	.sectionflags	@""
	.align	4
.nv.constant0._Z23softmax_gradient_kerneliPKfS0_Pf:
	.zero		928


//--------------------- SYMBOLS --------------------------

	.type		.nv.reservedSmem.offset0,@object
	.size		.nv.reservedSmem.offset0,0x4
	.type		.nv.reservedSmem.cap,@object
	.size		.nv.reservedSmem.cap,0x4
